//
// Generated by NVIDIA NVVM Compiler
//
// Compiler Build ID: CL-36424714
// Cuda compilation tools, release 13.0, V13.0.88
// Based on NVVM 20.0.0
//

.version 9.0
.target sm_100
.address_size 64

	// .globl	_Z6kernelPdS_S_i

.visible .entry _Z6kernelPdS_S_i(
	.param .u64 .ptr .align 1 _Z6kernelPdS_S_i_param_0,
	.param .u64 .ptr .align 1 _Z6kernelPdS_S_i_param_1,
	.param .u64 .ptr .align 1 _Z6kernelPdS_S_i_param_2,
	.param .u32 _Z6kernelPdS_S_i_param_3
)
{
	.reg .pred 	%p<11>;
	.reg .b32 	%r<56>;
	.reg .b64 	%rd<48>;
	.reg .b64 	%fd<55>;

	ld.param.u64 	%rd5, [_Z6kernelPdS_S_i_param_0];
	ld.param.u64 	%rd6, [_Z6kernelPdS_S_i_param_1];
	ld.param.u32 	%r24, [_Z6kernelPdS_S_i_param_3];
	cvta.to.global.u64 	%rd1, %rd6;
	cvta.to.global.u64 	%rd2, %rd5;
	mov.u32 	%r25, %ctaid.x;
	mov.u32 	%r1, %ntid.x;
	mov.u32 	%r26, %tid.x;
	mad.lo.s32 	%r50, %r25, %r1, %r26;
	rem.u32 	%r3, %r50, %r24;
	sub.s32 	%r4, %r50, %r3;
	mul.lo.s32 	%r5, %r24, %r24;
	setp.ge.s32 	%p1, %r50, %r5;
	@%p1 bra 	$L__BB0_15;
	setp.lt.s32 	%p2, %r24, 1;
	@%p2 bra 	$L__BB0_15;
	add.s32 	%r6, %r24, -1;
	and.b32  	%r7, %r24, 7;
	and.b32  	%r8, %r24, 3;
	and.b32  	%r9, %r24, 2147483640;
	and.b32  	%r10, %r24, 1;
	neg.s32 	%r11, %r9;
	mov.u32 	%r27, %nctaid.x;
	mul.lo.s32 	%r12, %r1, %r27;
$L__BB0_3:
	ld.param.u64 	%rd47, [_Z6kernelPdS_S_i_param_2];
	setp.lt.u32 	%p3, %r6, 7;
	cvta.to.global.u64 	%rd7, %rd47;
	mul.wide.s32 	%rd8, %r50, 8;
	add.s64 	%rd3, %rd7, %rd8;
	ld.global.f64 	%fd52, [%rd3];
	mov.b32 	%r54, 0;
	@%p3 bra 	$L__BB0_6;
	mov.b32 	%r52, 0;
	mov.u32 	%r51, %r11;
$L__BB0_5:
	.pragma "nounroll";
	add.s32 	%r30, %r52, %r4;
	mul.wide.s32 	%rd9, %r30, 8;
	add.s64 	%rd10, %rd2, %rd9;
	ld.global.f64 	%fd9, [%rd10];
	mad.lo.s32 	%r31, %r52, %r24, %r3;
	mul.wide.u32 	%rd11, %r31, 8;
	add.s64 	%rd12, %rd1, %rd11;
	ld.global.f64 	%fd10, [%rd12];
	fma.rn.f64 	%fd11, %fd9, %fd10, %fd52;
	st.global.f64 	[%rd3], %fd11;
	ld.global.f64 	%fd12, [%rd10+8];
	add.s32 	%r32, %r31, %r24;
	mul.wide.u32 	%rd13, %r32, 8;
	add.s64 	%rd14, %rd1, %rd13;
	ld.global.f64 	%fd13, [%rd14];
	fma.rn.f64 	%fd14, %fd12, %fd13, %fd11;
	st.global.f64 	[%rd3], %fd14;
	ld.global.f64 	%fd15, [%rd10+16];
	add.s32 	%r33, %r32, %r24;
	mul.wide.u32 	%rd15, %r33, 8;
	add.s64 	%rd16, %rd1, %rd15;
	ld.global.f64 	%fd16, [%rd16];
	fma.rn.f64 	%fd17, %fd15, %fd16, %fd14;
	st.global.f64 	[%rd3], %fd17;
	ld.global.f64 	%fd18, [%rd10+24];
	add.s32 	%r34, %r33, %r24;
	mul.wide.u32 	%rd17, %r34, 8;
	add.s64 	%rd18, %rd1, %rd17;
	ld.global.f64 	%fd19, [%rd18];
	fma.rn.f64 	%fd20, %fd18, %fd19, %fd17;
	st.global.f64 	[%rd3], %fd20;
	ld.global.f64 	%fd21, [%rd10+32];
	add.s32 	%r35, %r34, %r24;
	mul.wide.u32 	%rd19, %r35, 8;
	add.s64 	%rd20, %rd1, %rd19;
	ld.global.f64 	%fd22, [%rd20];
	fma.rn.f64 	%fd23, %fd21, %fd22, %fd20;
	st.global.f64 	[%rd3], %fd23;
	ld.global.f64 	%fd24, [%rd10+40];
	add.s32 	%r36, %r35, %r24;
	mul.wide.u32 	%rd21, %r36, 8;
	add.s64 	%rd22, %rd1, %rd21;
	ld.global.f64 	%fd25, [%rd22];
	fma.rn.f64 	%fd26, %fd24, %fd25, %fd23;
	st.global.f64 	[%rd3], %fd26;
	ld.global.f64 	%fd27, [%rd10+48];
	add.s32 	%r37, %r36, %r24;
	mul.wide.u32 	%rd23, %r37, 8;
	add.s64 	%rd24, %rd1, %rd23;
	ld.global.f64 	%fd28, [%rd24];
	fma.rn.f64 	%fd29, %fd27, %fd28, %fd26;
	st.global.f64 	[%rd3], %fd29;
	ld.global.f64 	%fd30, [%rd10+56];
	add.s32 	%r38, %r37, %r24;
	mul.wide.u32 	%rd25, %r38, 8;
	add.s64 	%rd26, %rd1, %rd25;
	ld.global.f64 	%fd31, [%rd26];
	fma.rn.f64 	%fd52, %fd30, %fd31, %fd29;
	st.global.f64 	[%rd3], %fd52;
	add.s32 	%r52, %r52, 8;
	add.s32 	%r51, %r51, 8;
	setp.ne.s32 	%p4, %r51, 0;
	mov.u32 	%r54, %r9;
	@%p4 bra 	$L__BB0_5;
$L__BB0_6:
	setp.eq.s32 	%p5, %r7, 0;
	@%p5 bra 	$L__BB0_14;
	add.s32 	%r39, %r7, -1;
	setp.lt.u32 	%p6, %r39, 3;
	@%p6 bra 	$L__BB0_9;
	add.s32 	%r40, %r54, %r4;
	mul.wide.s32 	%rd27, %r40, 8;
	add.s64 	%rd28, %rd2, %rd27;
	ld.global.f64 	%fd32, [%rd28];
	mad.lo.s32 	%r41, %r54, %r24, %r3;
	mul.wide.u32 	%rd29, %r41, 8;
	add.s64 	%rd30, %rd1, %rd29;
	ld.global.f64 	%fd33, [%rd30];
	fma.rn.f64 	%fd34, %fd32, %fd33, %fd52;
	st.global.f64 	[%rd3], %fd34;
	ld.global.f64 	%fd35, [%rd28+8];
	add.s32 	%r42, %r41, %r24;
	mul.wide.u32 	%rd31, %r42, 8;
	add.s64 	%rd32, %rd1, %rd31;
	ld.global.f64 	%fd36, [%rd32];
	fma.rn.f64 	%fd37, %fd35, %fd36, %fd34;
	st.global.f64 	[%rd3], %fd37;
	ld.global.f64 	%fd38, [%rd28+16];
	add.s32 	%r43, %r42, %r24;
	mul.wide.u32 	%rd33, %r43, 8;
	add.s64 	%rd34, %rd1, %rd33;
	ld.global.f64 	%fd39, [%rd34];
	fma.rn.f64 	%fd40, %fd38, %fd39, %fd37;
	st.global.f64 	[%rd3], %fd40;
	ld.global.f64 	%fd41, [%rd28+24];
	add.s32 	%r44, %r43, %r24;
	mul.wide.u32 	%rd35, %r44, 8;
	add.s64 	%rd36, %rd1, %rd35;
	ld.global.f64 	%fd42, [%rd36];
	fma.rn.f64 	%fd52, %fd41, %fd42, %fd40;
	st.global.f64 	[%rd3], %fd52;
	add.s32 	%r54, %r54, 4;
$L__BB0_9:
	setp.eq.s32 	%p7, %r8, 0;
	@%p7 bra 	$L__BB0_14;
	setp.eq.s32 	%p8, %r8, 1;
	@%p8 bra 	$L__BB0_12;
	add.s32 	%r45, %r54, %r4;
	mul.wide.s32 	%rd37, %r45, 8;
	add.s64 	%rd38, %rd2, %rd37;
	ld.global.f64 	%fd43, [%rd38];
	mad.lo.s32 	%r46, %r54, %r24, %r3;
	mul.wide.u32 	%rd39, %r46, 8;
	add.s64 	%rd40, %rd1, %rd39;
	ld.global.f64 	%fd44, [%rd40];
	fma.rn.f64 	%fd45, %fd43, %fd44, %fd52;
	st.global.f64 	[%rd3], %fd45;
	ld.global.f64 	%fd46, [%rd38+8];
	add.s32 	%r47, %r46, %r24;
	mul.wide.u32 	%rd41, %r47, 8;
	add.s64 	%rd42, %rd1, %rd41;
	ld.global.f64 	%fd47, [%rd42];
	fma.rn.f64 	%fd52, %fd46, %fd47, %fd45;
	st.global.f64 	[%rd3], %fd52;
	add.s32 	%r54, %r54, 2;
$L__BB0_12:
	setp.eq.s32 	%p9, %r10, 0;
	@%p9 bra 	$L__BB0_14;
	add.s32 	%r48, %r54, %r4;
	mul.wide.s32 	%rd43, %r48, 8;
	add.s64 	%rd44, %rd2, %rd43;
	ld.global.f64 	%fd48, [%rd44];
	mad.lo.s32 	%r49, %r54, %r24, %r3;
	mul.wide.u32 	%rd45, %r49, 8;
	add.s64 	%rd46, %rd1, %rd45;
	ld.global.f64 	%fd49, [%rd46];
	fma.rn.f64 	%fd50, %fd48, %fd49, %fd52;
	st.global.f64 	[%rd3], %fd50;
$L__BB0_14:
	add.s32 	%r50, %r50, %r12;
	setp.lt.s32 	%p10, %r50, %r5;
	@%p10 bra 	$L__BB0_3;
$L__BB0_15:
	ret;

}


// ===== COMPILED SASS (sm_100) =====

	.target	sm_100

	.elftype	@"ET_EXEC"


//--------------------- .note.nv.tkinfo           --------------------------
	.section	.note.nv.tkinfo,"",@"SHT_NOTE"
	.sectionflags	@"SHF_NOTE_NV_TKINFO"
	.tkinfo
        /*0018*/ 	.word	0x00000002
        /*0030*/ 	.string	""
        /*0030*/ 	.string	"ptxas"
        /*0030*/ 	.string	"Cuda compilation tools, release 13.0, V13.0.88"
        /*0030*/ 	.string	"Build cuda_13.0.r13.0/compiler.36424714_0"
        /*0030*/ 	.string	"-arch sm_100 -m 64 "



//--------------------- .note.nv.cuinfo           --------------------------
	.section	.note.nv.cuinfo,"",@"SHT_NOTE"
	.sectionflags	@"SHF_NOTE_NV_CUINFO"
        /*0018*/ 	.short	0x0002
        /*001a*/ 	.short	0x0064
        /*001c*/ 	.short	0x0082
	.zero		2


//--------------------- .nv.info                  --------------------------
	.section	.nv.info,"",@"SHT_CUDA_INFO"
	.align	4


	//----- nvinfo : EIATTR_REGCOUNT
	.align		4
        /*0000*/ 	.byte	0x04, 0x2f
        /*0002*/ 	.short	(.L_1 - .L_0)
	.align		4
.L_0:
        /*0004*/ 	.word	index@(_Z6kernelPdS_S_i)
        /*0008*/ 	.word	0x00000020


	//----- nvinfo : EIATTR_FRAME_SIZE
	.align		4
.L_1:
        /*000c*/ 	.byte	0x04, 0x11
        /*000e*/ 	.short	(.L_3 - .L_2)
	.align		4
.L_2:
        /*0010*/ 	.word	index@(_Z6kernelPdS_S_i)
        /*0014*/ 	.word	0x00000000


	//----- nvinfo : EIATTR_MIN_STACK_SIZE
	.align		4
.L_3:
        /*0018*/ 	.byte	0x04, 0x12
        /*001a*/ 	.short	(.L_5 - .L_4)
	.align		4
.L_4:
        /*001c*/ 	.word	index@(_Z6kernelPdS_S_i)
        /*0020*/ 	.word	0x00000000
.L_5:


//--------------------- .nv.compat                --------------------------
	.section	.nv.compat,"",@"SHT_CUDA_COMPAT_INFO"
	.align	4
        /*0000*/ 	.byte	0x02, 0x09, 0x00, 0x00, 0x02, 0x02, 0x01, 0x00, 0x02, 0x05, 0x05, 0x00, 0x03, 0x07, 0x01, 0x01
        /*0010*/ 	.byte	0x02, 0x03, 0x00, 0x00, 0x02, 0x06, 0x01, 0x00, 0x04, 0x0b, 0x08, 0x00, 0x01, 0x00, 0x00, 0x00
        /*0020*/ 	.byte	0x00, 0x00, 0x00, 0x00


//--------------------- .nv.info._Z6kernelPdS_S_i --------------------------
	.section	.nv.info._Z6kernelPdS_S_i,"",@"SHT_CUDA_INFO"
	.sectionflags	@""
	.align	4


	//----- nvinfo : EIATTR_CUDA_API_VERSION
	.align		4
        /*0000*/ 	.byte	0x04, 0x37
        /*0002*/ 	.short	(.L_7 - .L_6)
.L_6:
        /*0004*/ 	.word	0x00000082


	//----- nvinfo : EIATTR_KPARAM_INFO
	.align		4
.L_7:
        /*0008*/ 	.byte	0x04, 0x17
        /*000a*/ 	.short	(.L_9 - .L_8)
.L_8:
        /*000c*/ 	.word	0x00000000
        /*0010*/ 	.short	0x0003
        /*0012*/ 	.short	0x0018
        /*0014*/ 	.byte	0x00, 0xf0, 0x11, 0x00


	//----- nvinfo : EIATTR_KPARAM_INFO
	.align		4
.L_9:
        /*0018*/ 	.byte	0x04, 0x17
        /*001a*/ 	.short	(.L_11 - .L_10)
.L_10:
        /*001c*/ 	.word	0x00000000
        /*0020*/ 	.short	0x0002
        /*0022*/ 	.short	0x0010
        /*0024*/ 	.byte	0x00, 0xf5, 0x21, 0x00


	//----- nvinfo : EIATTR_KPARAM_INFO
	.align		4
.L_11:
        /*0028*/ 	.byte	0x04, 0x17
        /*002a*/ 	.short	(.L_13 - .L_12)
.L_12:
        /*002c*/ 	.word	0x00000000
        /*0030*/ 	.short	0x0001
        /*0032*/ 	.short	0x0008
        /*0034*/ 	.byte	0x00, 0xf5, 0x21, 0x00


	//----- nvinfo : EIATTR_KPARAM_INFO
	.align		4
.L_13:
        /*0038*/ 	.byte	0x04, 0x17
        /*003a*/ 	.short	(.L_15 - .L_14)
.L_14:
        /*003c*/ 	.word	0x00000000
        /*0040*/ 	.short	0x0000
        /*0042*/ 	.short	0x0000
        /*0044*/ 	.byte	0x00, 0xf5, 0x21, 0x00


	//----- nvinfo : EIATTR_SPARSE_MMA_MASK
	.align		4
.L_15:
        /*0048*/ 	.byte	0x03, 0x50
        /*004a*/ 	.short	0x0000


	//----- nvinfo : EIATTR_MAXREG_COUNT
	.align		4
        /*004c*/ 	.byte	0x03, 0x1b
        /*004e*/ 	.short	0x00ff


	//----- nvinfo : EIATTR_MERCURY_ISA_VERSION
	.align		4
        /*0050*/ 	.byte	0x03, 0x5f
        /*0052*/ 	.short	0x0101


	//----- nvinfo : EIATTR_VRC_CTA_INIT_COUNT
	.align		4
        /*0054*/ 	.byte	0x02, 0x4a
	.zero		1
	.zero		1


	//----- nvinfo : EIATTR_EXIT_INSTR_OFFSETS
	.align		4
        /*0058*/ 	.byte	0x04, 0x1c
        /*005a*/ 	.short	(.L_17 - .L_16)


	//   ....[0]....
.L_16:
        /*005c*/ 	.word	0x00000140


	//   ....[1]....
        /*0060*/ 	.word	0x00000180


	//   ....[2]....
        /*0064*/ 	.word	0x00000ad0


	//----- nvinfo : EIATTR_CRS_STACK_SIZE
	.align		4
.L_17:
        /*0068*/ 	.byte	0x04, 0x1e
        /*006a*/ 	.short	(.L_19 - .L_18)
.L_18:
        /*006c*/ 	.word	0x00000000


	//----- nvinfo : EIATTR_CBANK_PARAM_SIZE
	.align		4
.L_19:
        /*0070*/ 	.byte	0x03, 0x19
        /*0072*/ 	.short	0x001c


	//----- nvinfo : EIATTR_PARAM_CBANK
	.align		4
        /*0074*/ 	.byte	0x04, 0x0a
        /*0076*/ 	.short	(.L_21 - .L_20)
	.align		4
.L_20:
        /*0078*/ 	.word	index@(.nv.constant0._Z6kernelPdS_S_i)
        /*007c*/ 	.short	0x0380
        /*007e*/ 	.short	0x001c


	//----- nvinfo : EIATTR_SW_WAR
	.align		4
.L_21:
        /*0080*/ 	.byte	0x04, 0x36
        /*0082*/ 	.short	(.L_23 - .L_22)
.L_22:
        /*0084*/ 	.word	0x00000008
.L_23:


//--------------------- .nv.callgraph             --------------------------
	.section	.nv.callgraph,"",@"SHT_CUDA_CALLGRAPH"
	.align	4
	.sectionentsize	8
	.align		4
        /*0000*/ 	.word	0x00000000
	.align		4
        /*0004*/ 	.word	0xffffffff
	.align		4
        /*0008*/ 	.word	0x00000000
	.align		4
        /*000c*/ 	.word	0xfffffffe
	.align		4
        /*0010*/ 	.word	0x00000000
	.align		4
        /*0014*/ 	.word	0xfffffffd
	.align		4
        /*0018*/ 	.word	0x00000000
	.align		4
        /*001c*/ 	.word	0xfffffffc


//--------------------- .text._Z6kernelPdS_S_i    --------------------------
	.section	.text._Z6kernelPdS_S_i,"ax",@progbits
	.align	128
        .global         _Z6kernelPdS_S_i
        .type           _Z6kernelPdS_S_i,@function
        .size           _Z6kernelPdS_S_i,(.L_x_6 - _Z6kernelPdS_S_i)
        .other          _Z6kernelPdS_S_i,@"STO_CUDA_ENTRY STV_DEFAULT"
_Z6kernelPdS_S_i:
.text._Z6kernelPdS_S_i:
[----:B------:R-:W-:Y:S08]  /*0000*/  LDC R1, c[0x0][0x37c] ;  /* 0x0000df00ff017b82 */ /* 0x000ff00000000800 */
[----:B------:R-:W0:Y:S01]  /*0010*/  LDC R9, c[0x0][0x398] ;  /* 0x0000e600ff097b82 */ /* 0x000e220000000800 */
[----:B------:R-:W1:Y:S07]  /*0020*/  S2R R7, SR_TID.X ;  /* 0x0000000000077919 */ /* 0x000e6e0000002100 */
[----:B------:R-:W1:Y:S08]  /*0030*/  S2UR UR4, SR_CTAID.X ;  /* 0x00000000000479c3 */ /* 0x000e700000002500 */
[----:B------:R-:W1:Y:S01]  /*0040*/  LDC R8, c[0x0][0x360] ;  /* 0x0000d800ff087b82 */ /* 0x000e620000000800 */
[----:B0-----:R-:W0:Y:S08]  /*0050*/  I2F.U32.RP R0, R9 ;  /* 0x0000000900007306 */ /* 0x001e300000209000 */
[----:B0-----:R-:W0:Y:S01]  /*0060*/  MUFU.RCP R0, R0 ;  /* 0x0000000000007308 */ /* 0x001e220000001000 */
[----:B-1----:R-:W-:Y:S01]  /*0070*/  IMAD R7, R8, UR4, R7 ;  /* 0x0000000408077c24 */ /* 0x002fe2000f8e0207 */
[----:B0-----:R-:W-:Y:S01]  /*0080*/  IADD3 R2, PT, PT, R0, 0xffffffe, RZ ;  /* 0x0ffffffe00027810 */ /* 0x001fe20007ffe0ff */
[----:B------:R-:W-:-:S05]  /*0090*/  IMAD R0, R9, R9, RZ ;  /* 0x0000000909007224 */ /* 0x000fca00078e02ff */
[----:B------:R0:W1:Y:S01]  /*00a0*/  F2I.FTZ.U32.TRUNC.NTZ R3, R2 ;  /* 0x0000000200037305 */ /* 0x000062000021f000 */
[----:B------:R-:W-:Y:S01]  /*00b0*/  ISETP.GE.AND P1, PT, R7, R0, PT ;  /* 0x000000000700720c */ /* 0x000fe20003f26270 */
[----:B0-----:R-:W-:Y:S01]  /*00c0*/  IMAD.MOV.U32 R2, RZ, RZ, RZ ;  /* 0x000000ffff027224 */ /* 0x001fe200078e00ff */
[----:B-1----:R-:W-:-:S05]  /*00d0*/  IADD3 R4, PT, PT, RZ, -R3, RZ ;  /* 0x80000003ff047210 */ /* 0x002fca0007ffe0ff */
[----:B------:R-:W-:-:S04]  /*00e0*/  IMAD R5, R4, R9, RZ ;  /* 0x0000000904057224 */ /* 0x000fc800078e02ff */
[----:B------:R-:W-:-:S06]  /*00f0*/  IMAD.HI.U32 R4, R3, R5, R2 ;  /* 0x0000000503047227 */ /* 0x000fcc00078e0002 */
[----:B------:R-:W-:-:S05]  /*0100*/  IMAD.HI.U32 R4, R4, R7, RZ ;  /* 0x0000000704047227 */ /* 0x000fca00078e00ff */
[----:B------:R-:W-:-:S05]  /*0110*/  IADD3 R4, PT, PT, -R4, RZ, RZ ;  /* 0x000000ff04047210 */ /* 0x000fca0007ffe1ff */
[----:B------:R-:W-:-:S05]  /*0120*/  IMAD R2, R9, R4, R7 ;  /* 0x0000000409027224 */ /* 0x000fca00078e0207 */
[----:B------:R-:W-:Y:S01]  /*0130*/  ISETP.GE.U32.AND P0, PT, R2, R9, PT ;  /* 0x000000090200720c */ /* 0x000fe20003f06070 */
[----:B------:R-:W-:-:S12]  /*0140*/  @P1 EXIT ;  /* 0x000000000000194d */ /* 0x000fd80003800000 */
[----:B------:R-:W-:Y:S02]  /*0150*/  ISETP.GE.AND P1, PT, R9, 0x1, PT ;  /* 0x000000010900780c */ /* 0x000fe40003f26270 */
[----:B------:R-:W-:-:S04]  /*0160*/  @P0 IADD3 R2, PT, PT, R2, -R9, RZ ;  /* 0x8000000902020210 */ /* 0x000fc80007ffe0ff */
[----:B------:R-:W-:-:S07]  /*0170*/  ISETP.GE.U32.AND P0, PT, R2, R9, PT ;  /* 0x000000090200720c */ /* 0x000fce0003f06070 */
[----:B------:R-:W-:Y:S06]  /*0180*/  @!P1 EXIT ;  /* 0x000000000000994d */ /* 0x000fec0003800000 */
[----:B------:R-:W0:Y:S01]  /*0190*/  LDCU UR4, c[0x0][0x370] ;  /* 0x00006e00ff0477ac */ /* 0x000e220008000800 */
[C---:B------:R-:W-:Y:S01]  /*01a0*/  ISETP.NE.U32.AND P1, PT, R9.reuse, RZ, PT ;  /* 0x000000ff0900720c */ /* 0x040fe20003f25070 */
[----:B------:R-:W-:Y:S01]  /*01b0*/  @P0 IMAD.IADD R2, R2, 0x1, -R9 ;  /* 0x0000000102020824 */ /* 0x000fe200078e0a09 */
[C---:B------:R-:W-:Y:S01]  /*01c0*/  LOP3.LUT R5, R9.reuse, 0x7ffffff8, RZ, 0xc0, !PT ;  /* 0x7ffffff809057812 */ /* 0x040fe200078ec0ff */
[----:B------:R-:W1:Y:S01]  /*01d0*/  LDCU.64 UR6, c[0x0][0x358] ;  /* 0x00006b00ff0677ac */ /* 0x000e620008000a00 */
[C---:B------:R-:W-:Y:S02]  /*01e0*/  IADD3 R3, PT, PT, R9.reuse, -0x1, RZ ;  /* 0xffffffff09037810 */ /* 0x040fe40007ffe0ff */
[C---:B------:R-:W-:Y:S01]  /*01f0*/  LOP3.LUT R4, R9.reuse, 0x7, RZ, 0xc0, !PT ;  /* 0x0000000709047812 */ /* 0x040fe200078ec0ff */
[----:B------:R-:W2:Y:S01]  /*0200*/  LDCU UR5, c[0x0][0x398] ;  /* 0x00007300ff0577ac */ /* 0x000ea20008000800 */
[----:B------:R-:W-:-:S05]  /*0210*/  LOP3.LUT R6, R9, 0x3, RZ, 0xc0, !PT ;  /* 0x0000000309067812 */ /* 0x000fca00078ec0ff */
[----:B------:R-:W-:Y:S02]  /*0220*/  @!P1 LOP3.LUT R2, RZ, R9, RZ, 0x33, !PT ;  /* 0x00000009ff029212 */ /* 0x000fe400078e33ff */
[----:B------:R-:W-:Y:S01]  /*0230*/  IADD3 R9, PT, PT, -R5, RZ, RZ ;  /* 0x000000ff05097210 */ /* 0x000fe20007ffe1ff */
[----:B0-----:R-:W-:Y:S02]  /*0240*/  IMAD R8, R8, UR4, RZ ;  /* 0x0000000408087c24 */ /* 0x001fe4000f8e02ff */
[----:B------:R-:W-:-:S07]  /*0250*/  IMAD.IADD R22, R7, 0x1, -R2 ;  /* 0x0000000107167824 */ /* 0x000fce00078e0a02 */
.L_x_4:
[----:B0--34-:R-:W0:Y:S02]  /*0260*/  LDC.64 R10, c[0x0][0x390] ;  /* 0x0000e400ff0a7b82 */ /* 0x019e240000000a00 */
[----:B0-----:R-:W-:-:S05]  /*0270*/  IMAD.WIDE R10, R7, 0x8, R10 ;  /* 0x00000008070a7825 */ /* 0x001fca00078e020a */
[----:B-1---5:R0:W5:Y:S01]  /*0280*/  LDG.E.64 R18, desc[UR6][R10.64] ;  /* 0x000000060a127981 */ /* 0x022162000c1e1b00 */
[----:B------:R-:W-:Y:S01]  /*0290*/  ISETP.GE.U32.AND P1, PT, R3, 0x7, PT ;  /* 0x000000070300780c */ /* 0x000fe20003f26070 */
[----:B------:R-:W-:Y:S01]  /*02a0*/  HFMA2 R27, -RZ, RZ, 0, 0 ;  /* 0x00000000ff1b7431 */ /* 0x000fe200000001ff */
[----:B------:R-:W-:-:S04]  /*02b0*/  IADD3 R7, PT, PT, R8, R7, RZ ;  /* 0x0000000708077210 */ /* 0x000fc80007ffe0ff */
[----:B------:R-:W-:-:S07]  /*02c0*/  ISETP.GE.AND P0, PT, R7, R0, PT ;  /* 0x000000000700720c */ /* 0x000fce0003f06270 */
[----:B0-----:R-:W-:Y:S06]  /*02d0*/  @!P1 BRA `(.L_x_0) ;  /* 0x0000000000ec9947 */ /* 0x001fec0003800000 */
[----:B------:R-:W-:Y:S01]  /*02e0*/  IMAD.MOV.U32 R25, RZ, RZ, RZ ;  /* 0x000000ffff197224 */ /* 0x000fe200078e00ff */
[----:B------:R-:W-:-:S07]  /*02f0*/  MOV R23, R9 ;  /* 0x0000000900177202 */ /* 0x000fce0000000f00 */
.L_x_1:
[----:B------:R-:W0:Y:S01]  /*0300*/  LDC.64 R12, c[0x0][0x388] ;  /* 0x0000e200ff0c7b82 */ /* 0x000e220000000a00 */
[----:B---3--:R-:W-:Y:S01]  /*0310*/  IADD3 R17, PT, PT, R22, R25, RZ ;  /* 0x0000001916117210 */ /* 0x008fe20007ffe0ff */
[----:B--2---:R-:W-:-:S06]  /*0320*/  IMAD R27, R25, UR5, R2 ;  /* 0x00000005191b7c24 */ /* 0x004fcc000f8e0202 */
[----:B------:R-:W1:Y:S01]  /*0330*/  LDC.64 R14, c[0x0][0x380] ;  /* 0x0000e000ff0e7b82 */ /* 0x000e620000000a00 */
[----:B0-----:R-:W-:-:S06]  /*0340*/  IMAD.WIDE.U32 R20, R27, 0x8, R12 ;  /* 0x000000081b147825 */ /* 0x001fcc00078e000c */
[----:B------:R-:W2:Y:S01]  /*0350*/  LDG.E.64 R20, desc[UR6][R20.64] ;  /* 0x0000000614147981 */ /* 0x000ea2000c1e1b00 */
[----:B-1----:R-:W-:-:S05]  /*0360*/  IMAD.WIDE R14, R17, 0x8, R14 ;  /* 0x00000008110e7825 */ /* 0x002fca00078e020e */
[----:B------:R-:W2:Y:S01]  /*0370*/  LDG.E.64 R16, desc[UR6][R14.64] ;  /* 0x000000060e107981 */ /* 0x000ea2000c1e1b00 */
[----:B------:R-:W-:-:S04]  /*0380*/  VIADD R27, R27, UR5 ;  /* 0x000000051b1b7c36 */ /* 0x000fc80008000000 */
[----:B------:R-:W-:Y:S01]  /*0390*/  IMAD.WIDE.U32 R28, R27, 0x8, R12 ;  /* 0x000000081b1c7825 */ /* 0x000fe200078e000c */
[----:B--2--5:R-:W-:-:S07]  /*03a0*/  DFMA R20, R16, R20, R18 ;  /* 0x000000141014722b */ /* 0x024fce0000000012 */
[----:B------:R0:W-:Y:S04]  /*03b0*/  STG.E.64 desc[UR6][R10.64], R20 ;  /* 0x000000140a007986 */ /* 0x0001e8000c101b06 */
[----:B------:R-:W2:Y:S04]  /*03c0*/  LDG.E.64 R28, desc[UR6][R28.64] ;  /* 0x000000061c1c7981 */ /* 0x000ea8000c1e1b00 */
[----:B------:R-:W2:Y:S01]  /*03d0*/  LDG.E.64 R16, desc[UR6][R14.64+0x8] ;  /* 0x000008060e107981 */ /* 0x000ea2000c1e1b00 */
[----:B------:R-:W-:-:S05]  /*03e0*/  IADD3 R27, PT, PT, R27, UR5, RZ ;  /* 0x000000051b1b7c10 */ /* 0x000fca000fffe0ff */
[----:B------:R-:W-:Y:S01]  /*03f0*/  IMAD.WIDE.U32 R18, R27, 0x8, R12 ;  /* 0x000000081b127825 */ /* 0x000fe200078e000c */
[----:B--2---:R-:W-:-:S07]  /*0400*/  DFMA R28, R16, R28, R20 ;  /* 0x0000001c101c722b */ /* 0x004fce0000000014 */
[----:B------:R1:W-:Y:S04]  /*0410*/  STG.E.64 desc[UR6][R10.64], R28 ;  /* 0x0000001c0a007986 */ /* 0x0003e8000c101b06 */
[----:B------:R-:W2:Y:S04]  /*0420*/  LDG.E.64 R18, desc[UR6][R18.64] ;  /* 0x0000000612127981 */ /* 0x000ea8000c1e1b00 */
[----:B------:R-:W2:Y:S01]  /*0430*/  LDG.E.64 R16, desc[UR6][R14.64+0x10] ;  /* 0x000010060e107981 */ /* 0x000ea2000c1e1b00 */
[----:B------:R-:W-:-:S05]  /*0440*/  IADD3 R27, PT, PT, R27, UR5, RZ ;  /* 0x000000051b1b7c10 */ /* 0x000fca000fffe0ff */
[----:B0-----:R-:W-:Y:S01]  /*0450*/  IMAD.WIDE.U32 R20, R27, 0x8, R12 ;  /* 0x000000081b147825 */ /* 0x001fe200078e000c */
[----:B--2---:R-:W-:-:S07]  /*0460*/  DFMA R18, R16, R18, R28 ;  /* 0x000000121012722b */ /* 0x004fce000000001c */
[----:B------:R0:W-:Y:S04]  /*0470*/  STG.E.64 desc[UR6][R10.64], R18 ;  /* 0x000000120a007986 */ /* 0x0001e8000c101b06 */
[----:B------:R-:W2:Y:S04]  /*0480*/  LDG.E.64 R20, desc[UR6][R20.64] ;  /* 0x0000000614147981 */ /* 0x000ea8000c1e1b00 */
[----:B------:R-:W2:Y:S01]  /*0490*/  LDG.E.64 R16, desc[UR6][R14.64+0x18] ;  /* 0x000018060e107981 */ /* 0x000ea2000c1e1b00 */
[----:B------:R-:W-:-:S04]  /*04a0*/  VIADD R27, R27, UR5 ;  /* 0x000000051b1b7c36 */ /* 0x000fc80008000000 */
[----:B-1----:R-:W-:Y:S01]  /*04b0*/  IMAD.WIDE.U32 R28, R27, 0x8, R12 ;  /* 0x000000081b1c7825 */ /* 0x002fe200078e000c */
[----:B--2---:R-:W-:-:S07]  /*04c0*/  DFMA R20, R16, R20, R18 ;  /* 0x000000141014722b */ /* 0x004fce0000000012 */
[----:B------:R1:W-:Y:S04]  /*04d0*/  STG.E.64 desc[UR6][R10.64], R20 ;  /* 0x000000140a007986 */ /* 0x0003e8000c101b06 */
[----:B------:R-:W2:Y:S04]  /*04e0*/  LDG.E.64 R28, desc[UR6][R28.64] ;  /* 0x000000061c1c7981 */ /* 0x000ea8000c1e1b00 */
[----:B------:R-:W2:Y:S01]  /*04f0*/  LDG.E.64 R16, desc[UR6][R14.64+0x20] ;  /* 0x000020060e107981 */ /* 0x000ea2000c1e1b00 */
[----:B------:R-:W-:Y:S01]  /*0500*/  IADD3 R27, PT, PT, R27, UR5, RZ ;  /* 0x000000051b1b7c10 */ /* 0x000fe2000fffe0ff */
[----:B--2---:R-:W-:-:S04]  /*0510*/  DFMA R28, R16, R28, R20 ;  /* 0x0000001c101c722b */ /* 0x004fc80000000014 */
[----:B------:R-:W-:-:S03]  /*0520*/  IMAD.WIDE.U32 R16, R27, 0x8, R12 ;  /* 0x000000081b107825 */ /* 0x000fc600078e000c */
[----:B------:R3:W-:Y:S04]  /*0530*/  STG.E.64 desc[UR6][R10.64], R28 ;  /* 0x0000001c0a007986 */ /* 0x0007e8000c101b06 */
[----:B------:R-:W2:Y:S04]  /*0540*/  LDG.E.64 R16, desc[UR6][R16.64] ;  /* 0x0000000610107981 */ /* 0x000ea8000c1e1b00 */
[----:B0-----:R-:W2:Y:S01]  /*0550*/  LDG.E.64 R18, desc[UR6][R14.64+0x28] ;  /* 0x000028060e127981 */ /* 0x001ea2000c1e1b00 */
[----:B------:R-:W-:Y:S01]  /*0560*/  IADD3 R27, PT, PT, R27, UR5, RZ ;  /* 0x000000051b1b7c10 */ /* 0x000fe2000fffe0ff */
[----:B--2---:R-:W-:-:S04]  /*0570*/  DFMA R16, R18, R16, R28 ;  /* 0x000000101210722b */ /* 0x004fc8000000001c */
[----:B------:R-:W-:-:S03]  /*0580*/  IMAD.WIDE.U32 R18, R27, 0x8, R12 ;  /* 0x000000081b127825 */ /* 0x000fc600078e000c */
[----:B------:R3:W-:Y:S04]  /*0590*/  STG.E.64 desc[UR6][R10.64], R16 ;  /* 0x000000100a007986 */ /* 0x0007e8000c101b06 */
[----:B------:R-:W2:Y:S04]  /*05a0*/  LDG.E.64 R18, desc[UR6][R18.64] ;  /* 0x0000000612127981 */ /* 0x000ea8000c1e1b00 */
[----:B-1----:R-:W2:Y:S01]  /*05b0*/  LDG.E.64 R20, desc[UR6][R14.64+0x30] ;  /* 0x000030060e147981 */ /* 0x002ea2000c1e1b00 */
[----:B------:R-:W-:-:S04]  /*05c0*/  VIADD R27, R27, UR5 ;  /* 0x000000051b1b7c36 */ /* 0x000fc80008000000 */
[----:B------:R-:W-:Y:S01]  /*05d0*/  IMAD.WIDE.U32 R12, R27, 0x8, R12 ;  /* 0x000000081b0c7825 */ /* 0x000fe200078e000c */
[----:B--2---:R-:W-:-:S07]  /*05e0*/  DFMA R20, R20, R18, R16 ;  /* 0x000000121414722b */ /* 0x004fce0000000010 */
[----:B------:R3:W-:Y:S04]  /*05f0*/  STG.E.64 desc[UR6][R10.64], R20 ;  /* 0x000000140a007986 */ /* 0x0007e8000c101b06 */
[----:B------:R-:W2:Y:S04]  /*0600*/  LDG.E.64 R26, desc[UR6][R14.64+0x38] ;  /* 0x000038060e1a7981 */ /* 0x000ea8000c1e1b00 */
[----:B------:R-:W2:Y:S01]  /*0610*/  LDG.E.64 R12, desc[UR6][R12.64] ;  /* 0x000000060c0c7981 */ /* 0x000ea2000c1e1b00 */
[----:B------:R-:W-:-:S04]  /*0620*/  IADD3 R23, PT, PT, R23, 0x8, RZ ;  /* 0x0000000817177810 */ /* 0x000fc80007ffe0ff */
[----:B------:R-:W-:Y:S02]  /*0630*/  ISETP.NE.AND P1, PT, R23, RZ, PT ;  /* 0x000000ff1700720c */ /* 0x000fe40003f25270 */
[----:B------:R-:W-:Y:S01]  /*0640*/  IADD3 R25, PT, PT, R25, 0x8, RZ ;  /* 0x0000000819197810 */ /* 0x000fe20007ffe0ff */
[----:B--2---:R-:W-:-:S07]  /*0650*/  DFMA R18, R26, R12, R20 ;  /* 0x0000000c1a12722b */ /* 0x004fce0000000014 */
[----:B------:R3:W-:Y:S03]  /*0660*/  STG.E.64 desc[UR6][R10.64], R18 ;  /* 0x000000120a007986 */ /* 0x0007e6000c101b06 */
[----:B------:R-:W-:Y:S05]  /*0670*/  @P1 BRA `(.L_x_1) ;  /* 0xfffffffc00201947 */ /* 0x000fea000383ffff */
[----:B------:R-:W-:-:S07]  /*0680*/  IMAD.MOV.U32 R27, RZ, RZ, R5 ;  /* 0x000000ffff1b7224 */ /* 0x000fce00078e0005 */
.L_x_0:
[----:B------:R-:W-:-:S13]  /*0690*/  ISETP.NE.AND P1, PT, R4, RZ, PT ;  /* 0x000000ff0400720c */ /* 0x000fda0003f25270 */
[----:B------:R-:W-:Y:S05]  /*06a0*/  @!P1 BRA `(.L_x_2) ;  /* 0x0000000400049947 */ /* 0x000fea0003800000 */
[----:B------:R-:W-:Y:S02]  /*06b0*/  IADD3 R12, PT, PT, R4, -0x1, RZ ;  /* 0xffffffff040c7810 */ /* 0x000fe40007ffe0ff */
[----:B------:R-:W-:Y:S02]  /*06c0*/  ISETP.NE.AND P2, PT, R6, RZ, PT ;  /* 0x000000ff0600720c */ /* 0x000fe40003f45270 */
[----:B------:R-:W-:-:S13]  /*06d0*/  ISETP.GE.U32.AND P1, PT, R12, 0x3, PT ;  /* 0x000000030c00780c */ /* 0x000fda0003f26070 */
[----:B------:R-:W-:Y:S05]  /*06e0*/  @!P1 BRA `(.L_x_3) ;  /* 0x0000000000789947 */ /* 0x000fea0003800000 */
[----:B------:R-:W0:Y:S01]  /*06f0*/  LDC.64 R12, c[0x0][0x388] ;  /* 0x0000e200ff0c7b82 */ /* 0x000e220000000a00 */
[----:B------:R-:W1:Y:S01]  /*0700*/  LDCU UR4, c[0x0][0x398] ;  /* 0x00007300ff0477ac */ /* 0x000e620008000800 */
[----:B---3--:R-:W-:-:S06]  /*0710*/  IADD3 R17, PT, PT, R22, R27, RZ ;  /* 0x0000001b16117210 */ /* 0x008fcc0007ffe0ff */
[----:B------:R-:W3:Y:S01]  /*0720*/  LDC.64 R14, c[0x0][0x380] ;  /* 0x0000e000ff0e7b82 */ /* 0x000ee20000000a00 */
[----:B-1----:R-:W-:-:S04]  /*0730*/  IMAD R23, R27, UR4, R2 ;  /* 0x000000041b177c24 */ /* 0x002fc8000f8e0202 */
[----:B0-----:R-:W-:-:S06]  /*0740*/  IMAD.WIDE.U32 R24, R23, 0x8, R12 ;  /* 0x0000000817187825 */ /* 0x001fcc00078e000c */
[----:B------:R-:W4:Y:S01]  /*0750*/  LDG.E.64 R24, desc[UR6][R24.64] ;  /* 0x0000000618187981 */ /* 0x000f22000c1e1b00 */
[----:B---3--:R-:W-:-:S05]  /*0760*/  IMAD.WIDE R14, R17, 0x8, R14 ;  /* 0x00000008110e7825 */ /* 0x008fca00078e020e */
[----:B------:R-:W4:Y:S01]  /*0770*/  LDG.E.64 R16, desc[UR6][R14.64] ;  /* 0x000000060e107981 */ /* 0x000f22000c1e1b00 */
[----:B------:R-:W-:-:S04]  /*0780*/  VIADD R23, R23, UR4 ;  /* 0x0000000417177c36 */ /* 0x000fc80008000000 */
[----:B------:R-:W-:Y:S01]  /*0790*/  IMAD.WIDE.U32 R28, R23, 0x8, R12 ;  /* 0x00000008171c7825 */ /* 0x000fe200078e000c */
[----:B----45:R-:W-:-:S07]  /*07a0*/  DFMA R24, R16, R24, R18 ;  /* 0x000000181018722b */ /* 0x030fce0000000012 */
[----:B------:R0:W-:Y:S04]  /*07b0*/  STG.E.64 desc[UR6][R10.64], R24 ;  /* 0x000000180a007986 */ /* 0x0001e8000c101b06 */
[----:B------:R-:W3:Y:S04]  /*07c0*/  LDG.E.64 R20, desc[UR6][R28.64] ;  /* 0x000000061c147981 */ /* 0x000ee8000c1e1b00 */
[----:B------:R-:W3:Y:S01]  /*07d0*/  LDG.E.64 R16, desc[UR6][R14.64+0x8] ;  /* 0x000008060e107981 */ /* 0x000ee2000c1e1b00 */
[----:B------:R-:W-:Y:S01]  /*07e0*/  IADD3 R23, PT, PT, R23, UR4, RZ ;  /* 0x0000000417177c10 */ /* 0x000fe2000fffe0ff */
[----:B---3--:R-:W-:-:S04]  /*07f0*/  DFMA R20, R16, R20, R24 ;  /* 0x000000141014722b */ /* 0x008fc80000000018 */
[----:B------:R-:W-:-:S03]  /*0800*/  IMAD.WIDE.U32 R16, R23, 0x8, R12 ;  /* 0x0000000817107825 */ /* 0x000fc600078e000c */
[----:B------:R0:W-:Y:S04]  /*0810*/  STG.E.64 desc[UR6][R10.64], R20 ;  /* 0x000000140a007986 */ /* 0x0001e8000c101b06 */
[----:B------:R-:W3:Y:S04]  /*0820*/  LDG.E.64 R16, desc[UR6][R16.64] ;  /* 0x0000000610107981 */ /* 0x000ee8000c1e1b00 */
[----:B------:R-:W3:Y:S01]  /*0830*/  LDG.E.64 R18, desc[UR6][R14.64+0x10] ;  /* 0x000010060e127981 */ /* 0x000ee2000c1e1b00 */
[----:B------:R-:W-:-:S05]  /*0840*/  IADD3 R23, PT, PT, R23, UR4, RZ ;  /* 0x0000000417177c10 */ /* 0x000fca000fffe0ff */
[----:B------:R-:W-:Y:S01]  /*0850*/  IMAD.WIDE.U32 R12, R23, 0x8, R12 ;  /* 0x00000008170c7825 */ /* 0x000fe200078e000c */
[----:B---3--:R-:W-:-:S07]  /*0860*/  DFMA R16, R18, R16, R20 ;  /* 0x000000101210722b */ /* 0x008fce0000000014 */
[----:B------:R0:W-:Y:S04]  /*0870*/  STG.E.64 desc[UR6][R10.64], R16 ;  /* 0x000000100a007986 */ /* 0x0001e8000c101b06 */
[----:B------:R-:W3:Y:S04]  /*0880*/  LDG.E.64 R18, desc[UR6][R14.64+0x18] ;  /* 0x000018060e127981 */ /* 0x000ee8000c1e1b00 */
[----:B------:R-:W3:Y:S01]  /*0890*/  LDG.E.64 R12, desc[UR6][R12.64] ;  /* 0x000000060c0c7981 */ /* 0x000ee2000c1e1b00 */
[----:B------:R-:W-:Y:S01]  /*08a0*/  IADD3 R27, PT, PT, R27, 0x4, RZ ;  /* 0x000000041b1b7810 */ /* 0x000fe20007ffe0ff */
[----:B---3--:R-:W-:-:S07]  /*08b0*/  DFMA R18, R18, R12, R16 ;  /* 0x0000000c1212722b */ /* 0x008fce0000000010 */
[----:B------:R0:W-:Y:S04]  /*08c0*/  STG.E.64 desc[UR6][R10.64], R18 ;  /* 0x000000120a007986 */ /* 0x0001e8000c101b06 */
.L_x_3:
[----:B------:R-:W-:Y:S05]  /*08d0*/  @!P2 BRA `(.L_x_2) ;  /* 0x000000000078a947 */ /* 0x000fea0003800000 */
[----:B------:R-:W1:Y:S01]  /*08e0*/  LDC R23, c[0x0][0x398] ;  /* 0x0000e600ff177b82 */ /* 0x000e620000000800 */
[----:B------:R-:W-:-:S07]  /*08f0*/  ISETP.NE.AND P1, PT, R6, 0x1, PT ;  /* 0x000000010600780c */ /* 0x000fce0003f25270 */
[----:B0--3--:R-:W0:Y:S06]  /*0900*/  LDC.64 R16, c[0x0][0x388] ;  /* 0x0000e200ff107b82 */ /* 0x009e2c0000000a00 */
[----:B------:R-:W-:Y:S02]  /*0910*/  @P1 IMAD.IADD R13, R22, 0x1, R27 ;  /* 0x00000001160d1824 */ /* 0x000fe400078e021b */
[----:B------:R-:W3:Y:S01]  /*0920*/  LDC.64 R28, c[0x0][0x380] ;  /* 0x0000e000ff1c7b82 */ /* 0x000ee20000000a00 */
[----:B-1----:R-:W-:-:S04]  /*0930*/  @P1 IMAD R14, R27, R23, R2 ;  /* 0x000000171b0e1224 */ /* 0x002fc800078e0202 */
[----:B0-----:R-:W-:-:S06]  /*0940*/  @P1 IMAD.WIDE.U32 R24, R14, 0x8, R16 ;  /* 0x000000080e181825 */ /* 0x001fcc00078e0010 */
[----:B------:R-:W4:Y:S01]  /*0950*/  @P1 LDG.E.64 R24, desc[UR6][R24.64] ;  /* 0x0000000618181981 */ /* 0x000f22000c1e1b00 */
[----:B---3--:R-:W-:-:S05]  /*0960*/  @P1 IMAD.WIDE R28, R13, 0x8, R28 ;  /* 0x000000080d1c1825 */ /* 0x008fca00078e021c */
[----:B------:R-:W4:Y:S01]  /*0970*/  @P1 LDG.E.64 R12, desc[UR6][R28.64] ;  /* 0x000000061c0c1981 */ /* 0x000f22000c1e1b00 */
[----:B------:R-:W-:-:S05]  /*0980*/  @P1 IADD3 R15, PT, PT, R14, R23, RZ ;  /* 0x000000170e0f1210 */ /* 0x000fca0007ffe0ff */
[----:B------:R-:W-:Y:S02]  /*0990*/  @P1 IMAD.WIDE.U32 R16, R15, 0x8, R16 ;  /* 0x000000080f101825 */ /* 0x000fe400078e0010 */
[----:B------:R-:W0:Y:S01]  /*09a0*/  LDC.64 R14, c[0x0][0x388] ;  /* 0x0000e200ff0e7b82 */ /* 0x000e220000000a00 */
[----:B----45:R-:W-:-:S07]  /*09b0*/  @P1 DFMA R24, R12, R24, R18 ;  /* 0x000000180c18122b */ /* 0x030fce0000000012 */
[----:B------:R-:W1:Y:S01]  /*09c0*/  LDC.64 R12, c[0x0][0x380] ;  /* 0x0000e000ff0c7b82 */ /* 0x000e620000000a00 */
[----:B------:R4:W-:Y:S04]  /*09d0*/  @P1 STG.E.64 desc[UR6][R10.64], R24 ;  /* 0x000000180a001986 */ /* 0x0009e8000c101b06 */
[----:B------:R-:W3:Y:S04]  /*09e0*/  @P1 LDG.E.64 R20, desc[UR6][R28.64+0x8] ;  /* 0x000008061c141981 */ /* 0x000ee8000c1e1b00 */
[----:B------:R-:W3:Y:S01]  /*09f0*/  @P1 LDG.E.64 R16, desc[UR6][R16.64] ;  /* 0x0000000610101981 */ /* 0x000ee2000c1e1b00 */
[----:B------:R-:W-:-:S02]  /*0a00*/  LOP3.LUT P2, RZ, R23, 0x1, RZ, 0xc0, !PT ;  /* 0x0000000117ff7812 */ /* 0x000fc4000784c0ff */
[----:B------:R-:W-:-:S11]  /*0a10*/  @P1 IADD3 R27, PT, PT, R27, 0x2, RZ ;  /* 0x000000021b1b1810 */ /* 0x000fd60007ffe0ff */
[----:B------:R-:W-:-:S04]  /*0a20*/  @P2 IMAD R23, R27, R23, R2 ;  /* 0x000000171b172224 */ /* 0x000fc800078e0202 */
[----:B0-----:R-:W-:Y:S01]  /*0a30*/  @P2 IMAD.WIDE.U32 R14, R23, 0x8, R14 ;  /* 0x00000008170e2825 */ /* 0x001fe200078e000e */
[----:B---3--:R-:W-:Y:S01]  /*0a40*/  @P1 DFMA R18, R20, R16, R24 ;  /* 0x000000101412122b */ /* 0x008fe20000000018 */
[----:B------:R-:W-:-:S05]  /*0a50*/  @P2 IADD3 R21, PT, PT, R22, R27, RZ ;  /* 0x0000001b16152210 */ /* 0x000fca0007ffe0ff */
[----:B-1----:R-:W-:Y:S01]  /*0a60*/  @P2 IMAD.WIDE R12, R21, 0x8, R12 ;  /* 0x00000008150c2825 */ /* 0x002fe200078e020c */
[----:B------:R4:W-:Y:S04]  /*0a70*/  @P1 STG.E.64 desc[UR6][R10.64], R18 ;  /* 0x000000120a001986 */ /* 0x0009e8000c101b06 */
[----:B------:R-:W3:Y:S04]  /*0a80*/  @P2 LDG.E.64 R14, desc[UR6][R14.64] ;  /* 0x000000060e0e2981 */ /* 0x000ee8000c1e1b00 */
[----:B------:R-:W3:Y:S02]  /*0a90*/  @P2 LDG.E.64 R12, desc[UR6][R12.64] ;  /* 0x000000060c0c2981 */ /* 0x000ee4000c1e1b00 */
[----:B---3--:R-:W-:-:S07]  /*0aa0*/  @P2 DFMA R16, R12, R14, R18 ;  /* 0x0000000e0c10222b */ /* 0x008fce0000000012 */
[----:B------:R4:W-:Y:S04]  /*0ab0*/  @P2 STG.E.64 desc[UR6][R10.64], R16 ;  /* 0x000000100a002986 */ /* 0x0009e8000c101b06 */
.L_x_2:
[----:B------:R-:W-:Y:S05]  /*0ac0*/  @!P0 BRA `(.L_x_4) ;  /* 0xfffffff400e48947 */ /* 0x000fea000383ffff */
[----:B--2---:R-:W-:Y:S05]  /*0ad0*/  EXIT ;  /* 0x000000000000794d */ /* 0x004fea0003800000 */
.L_x_5:
[----:B------:R-:W-:-:S00]  /*0ae0*/  BRA `(.L_x_5) ;  /* 0xfffffffc00fc7947 */ /* 0x000fc0000383ffff */
[----:B------:R-:W-:-:S00]  /*0af0*/  NOP ;  /* 0x0000000000007918 */ /* 0x000fc00000000000 */
        /* <DEDUP_REMOVED lines=8> */
.L_x_6:


//--------------------- .nv.shared.reserved.0     --------------------------
	.section	.nv.shared.reserved.0,"aw",@nobits
	.weak		__nv_reservedSMEM_offset_0_alias
	.size		__nv_reservedSMEM_offset_0_alias, 0, 64
	.other		__nv_reservedSMEM_offset_0_alias,@"STO_CUDA_RESERVED_SHARED STV_DEFAULT"
__nv_reservedSMEM_offset_0_alias:
	.zero		0
	.zero		64


//--------------------- .nv.constant0._Z6kernelPdS_S_i --------------------------
	.section	.nv.constant0._Z6kernelPdS_S_i,"a",@progbits
	.sectionflags	@""
	.align	4
.nv.constant0._Z6kernelPdS_S_i:
	.zero		924


//--------------------- SYMBOLS --------------------------

	.type		.nv.reservedSmem.offset0,@object
	.size		.nv.reservedSmem.offset0,0x4
